//
// Generated by NVIDIA NVVM Compiler
//
// Compiler Build ID: CL-36424714
// Cuda compilation tools, release 13.0, V13.0.88
// Based on NVVM 20.0.0
//

.version 9.0
.target sm_100
.address_size 64

	// .globl	_Z14convolutionGPUPjS_S_ii

.visible .entry _Z14convolutionGPUPjS_S_ii(
	.param .u64 .ptr .align 1 _Z14convolutionGPUPjS_S_ii_param_0,
	.param .u64 .ptr .align 1 _Z14convolutionGPUPjS_S_ii_param_1,
	.param .u64 .ptr .align 1 _Z14convolutionGPUPjS_S_ii_param_2,
	.param .u32 _Z14convolutionGPUPjS_S_ii_param_3,
	.param .u32 _Z14convolutionGPUPjS_S_ii_param_4
)
{
	.reg .pred 	%p<13>;
	.reg .b32 	%r<167>;
	.reg .b64 	%rd<45>;

	ld.param.u64 	%rd10, [_Z14convolutionGPUPjS_S_ii_param_0];
	ld.param.u64 	%rd11, [_Z14convolutionGPUPjS_S_ii_param_1];
	ld.param.u64 	%rd9, [_Z14convolutionGPUPjS_S_ii_param_2];
	ld.param.u32 	%r38, [_Z14convolutionGPUPjS_S_ii_param_3];
	ld.param.u32 	%r39, [_Z14convolutionGPUPjS_S_ii_param_4];
	cvta.to.global.u64 	%rd1, %rd11;
	cvta.to.global.u64 	%rd2, %rd10;
	sub.s32 	%r1, %r38, %r39;
	mov.u32 	%r40, %ctaid.y;
	mov.u32 	%r41, %ntid.y;
	mov.u32 	%r42, %tid.y;
	mad.lo.s32 	%r2, %r40, %r41, %r42;
	mov.u32 	%r43, %ctaid.x;
	mov.u32 	%r44, %ntid.x;
	mov.u32 	%r45, %tid.x;
	mad.lo.s32 	%r3, %r43, %r44, %r45;
	max.s32 	%r46, %r2, %r3;
	setp.gt.s32 	%p1, %r46, %r1;
	@%p1 bra 	$L__BB0_18;
	setp.lt.s32 	%p2, %r39, 1;
	mov.b32 	%r165, 0;
	@%p2 bra 	$L__BB0_17;
	and.b32  	%r4, %r39, 15;
	and.b32  	%r5, %r39, 7;
	and.b32  	%r6, %r39, 2147483632;
	and.b32  	%r7, %r39, 3;
	neg.s32 	%r8, %r6;
	add.s64 	%rd3, %rd2, 32;
	mov.b32 	%r151, 0;
	mov.u32 	%r165, %r151;
$L__BB0_3:
	setp.lt.u32 	%p3, %r39, 16;
	add.s32 	%r51, %r151, %r2;
	mad.lo.s32 	%r11, %r51, %r38, %r3;
	mul.lo.s32 	%r12, %r151, %r39;
	mov.b32 	%r160, 0;
	@%p3 bra 	$L__BB0_6;
	mul.wide.u32 	%rd12, %r12, 4;
	add.s64 	%rd13, %rd1, %rd12;
	add.s64 	%rd44, %rd13, 32;
	mov.u32 	%r153, %r11;
	mov.u32 	%r154, %r8;
$L__BB0_5:
	.pragma "nounroll";
	mul.wide.s32 	%rd14, %r153, 4;
	add.s64 	%rd15, %rd3, %rd14;
	ld.global.u32 	%r52, [%rd15+-32];
	ld.global.u32 	%r53, [%rd44+-32];
	mad.lo.s32 	%r54, %r53, %r52, %r165;
	ld.global.u32 	%r55, [%rd15+-28];
	ld.global.u32 	%r56, [%rd44+-28];
	mad.lo.s32 	%r57, %r56, %r55, %r54;
	ld.global.u32 	%r58, [%rd15+-24];
	ld.global.u32 	%r59, [%rd44+-24];
	mad.lo.s32 	%r60, %r59, %r58, %r57;
	ld.global.u32 	%r61, [%rd15+-20];
	ld.global.u32 	%r62, [%rd44+-20];
	mad.lo.s32 	%r63, %r62, %r61, %r60;
	ld.global.u32 	%r64, [%rd15+-16];
	ld.global.u32 	%r65, [%rd44+-16];
	mad.lo.s32 	%r66, %r65, %r64, %r63;
	ld.global.u32 	%r67, [%rd15+-12];
	ld.global.u32 	%r68, [%rd44+-12];
	mad.lo.s32 	%r69, %r68, %r67, %r66;
	ld.global.u32 	%r70, [%rd15+-8];
	ld.global.u32 	%r71, [%rd44+-8];
	mad.lo.s32 	%r72, %r71, %r70, %r69;
	ld.global.u32 	%r73, [%rd15+-4];
	ld.global.u32 	%r74, [%rd44+-4];
	mad.lo.s32 	%r75, %r74, %r73, %r72;
	ld.global.u32 	%r76, [%rd15];
	ld.global.u32 	%r77, [%rd44];
	mad.lo.s32 	%r78, %r77, %r76, %r75;
	ld.global.u32 	%r79, [%rd15+4];
	ld.global.u32 	%r80, [%rd44+4];
	mad.lo.s32 	%r81, %r80, %r79, %r78;
	ld.global.u32 	%r82, [%rd15+8];
	ld.global.u32 	%r83, [%rd44+8];
	mad.lo.s32 	%r84, %r83, %r82, %r81;
	ld.global.u32 	%r85, [%rd15+12];
	ld.global.u32 	%r86, [%rd44+12];
	mad.lo.s32 	%r87, %r86, %r85, %r84;
	ld.global.u32 	%r88, [%rd15+16];
	ld.global.u32 	%r89, [%rd44+16];
	mad.lo.s32 	%r90, %r89, %r88, %r87;
	ld.global.u32 	%r91, [%rd15+20];
	ld.global.u32 	%r92, [%rd44+20];
	mad.lo.s32 	%r93, %r92, %r91, %r90;
	ld.global.u32 	%r94, [%rd15+24];
	ld.global.u32 	%r95, [%rd44+24];
	mad.lo.s32 	%r96, %r95, %r94, %r93;
	ld.global.u32 	%r97, [%rd15+28];
	ld.global.u32 	%r98, [%rd44+28];
	mad.lo.s32 	%r165, %r98, %r97, %r96;
	add.s32 	%r154, %r154, 16;
	add.s32 	%r153, %r153, 16;
	add.s64 	%rd44, %rd44, 64;
	setp.ne.s32 	%p4, %r154, 0;
	mov.u32 	%r160, %r6;
	@%p4 bra 	$L__BB0_5;
$L__BB0_6:
	setp.eq.s32 	%p5, %r4, 0;
	@%p5 bra 	$L__BB0_16;
	add.s32 	%r100, %r4, -1;
	setp.lt.u32 	%p6, %r100, 7;
	@%p6 bra 	$L__BB0_9;
	add.s32 	%r101, %r11, %r160;
	mul.wide.s32 	%rd16, %r101, 4;
	add.s64 	%rd17, %rd2, %rd16;
	ld.global.u32 	%r102, [%rd17];
	add.s32 	%r103, %r160, %r12;
	mul.wide.u32 	%rd18, %r103, 4;
	add.s64 	%rd19, %rd1, %rd18;
	ld.global.u32 	%r104, [%rd19];
	mad.lo.s32 	%r105, %r104, %r102, %r165;
	ld.global.u32 	%r106, [%rd17+4];
	cvt.u64.u32 	%rd20, %r12;
	cvt.u64.u32 	%rd21, %r160;
	add.s64 	%rd22, %rd21, %rd20;
	shl.b64 	%rd23, %rd22, 2;
	add.s64 	%rd24, %rd1, %rd23;
	ld.global.u32 	%r107, [%rd24+4];
	mad.lo.s32 	%r108, %r107, %r106, %r105;
	ld.global.u32 	%r109, [%rd17+8];
	ld.global.u32 	%r110, [%rd24+8];
	mad.lo.s32 	%r111, %r110, %r109, %r108;
	ld.global.u32 	%r112, [%rd17+12];
	ld.global.u32 	%r113, [%rd24+12];
	mad.lo.s32 	%r114, %r113, %r112, %r111;
	ld.global.u32 	%r115, [%rd17+16];
	ld.global.u32 	%r116, [%rd24+16];
	mad.lo.s32 	%r117, %r116, %r115, %r114;
	ld.global.u32 	%r118, [%rd17+20];
	ld.global.u32 	%r119, [%rd24+20];
	mad.lo.s32 	%r120, %r119, %r118, %r117;
	ld.global.u32 	%r121, [%rd17+24];
	ld.global.u32 	%r122, [%rd24+24];
	mad.lo.s32 	%r123, %r122, %r121, %r120;
	ld.global.u32 	%r124, [%rd17+28];
	ld.global.u32 	%r125, [%rd24+28];
	mad.lo.s32 	%r165, %r125, %r124, %r123;
	add.s32 	%r160, %r160, 8;
$L__BB0_9:
	setp.eq.s32 	%p7, %r5, 0;
	@%p7 bra 	$L__BB0_16;
	add.s32 	%r127, %r5, -1;
	setp.lt.u32 	%p8, %r127, 3;
	@%p8 bra 	$L__BB0_12;
	add.s32 	%r128, %r11, %r160;
	mul.wide.s32 	%rd25, %r128, 4;
	add.s64 	%rd26, %rd2, %rd25;
	ld.global.u32 	%r129, [%rd26];
	add.s32 	%r130, %r160, %r12;
	mul.wide.u32 	%rd27, %r130, 4;
	add.s64 	%rd28, %rd1, %rd27;
	ld.global.u32 	%r131, [%rd28];
	mad.lo.s32 	%r132, %r131, %r129, %r165;
	ld.global.u32 	%r133, [%rd26+4];
	cvt.u64.u32 	%rd29, %r12;
	cvt.u64.u32 	%rd30, %r160;
	add.s64 	%rd31, %rd30, %rd29;
	shl.b64 	%rd32, %rd31, 2;
	add.s64 	%rd33, %rd1, %rd32;
	ld.global.u32 	%r134, [%rd33+4];
	mad.lo.s32 	%r135, %r134, %r133, %r132;
	ld.global.u32 	%r136, [%rd26+8];
	ld.global.u32 	%r137, [%rd33+8];
	mad.lo.s32 	%r138, %r137, %r136, %r135;
	ld.global.u32 	%r139, [%rd26+12];
	ld.global.u32 	%r140, [%rd33+12];
	mad.lo.s32 	%r165, %r140, %r139, %r138;
	add.s32 	%r160, %r160, 4;
$L__BB0_12:
	setp.eq.s32 	%p9, %r7, 0;
	@%p9 bra 	$L__BB0_16;
	setp.eq.s32 	%p10, %r7, 1;
	add.s32 	%r141, %r11, %r160;
	mul.wide.s32 	%rd34, %r141, 4;
	add.s64 	%rd7, %rd2, %rd34;
	ld.global.u32 	%r142, [%rd7];
	add.s32 	%r143, %r160, %r12;
	mul.wide.u32 	%rd35, %r143, 4;
	add.s64 	%rd36, %rd1, %rd35;
	ld.global.u32 	%r144, [%rd36];
	mad.lo.s32 	%r165, %r144, %r142, %r165;
	@%p10 bra 	$L__BB0_16;
	setp.eq.s32 	%p11, %r7, 2;
	ld.global.u32 	%r145, [%rd7+4];
	cvt.u64.u32 	%rd37, %r12;
	cvt.u64.u32 	%rd38, %r160;
	add.s64 	%rd39, %rd38, %rd37;
	shl.b64 	%rd40, %rd39, 2;
	add.s64 	%rd8, %rd1, %rd40;
	ld.global.u32 	%r146, [%rd8+4];
	mad.lo.s32 	%r165, %r146, %r145, %r165;
	@%p11 bra 	$L__BB0_16;
	ld.global.u32 	%r147, [%rd7+8];
	ld.global.u32 	%r148, [%rd8+8];
	mad.lo.s32 	%r165, %r148, %r147, %r165;
$L__BB0_16:
	add.s32 	%r151, %r151, 1;
	setp.ne.s32 	%p12, %r151, %r39;
	@%p12 bra 	$L__BB0_3;
$L__BB0_17:
	mad.lo.s32 	%r149, %r2, %r1, %r2;
	add.s32 	%r150, %r149, %r3;
	cvta.to.global.u64 	%rd41, %rd9;
	mul.wide.s32 	%rd42, %r150, 4;
	add.s64 	%rd43, %rd41, %rd42;
	st.global.u32 	[%rd43], %r165;
$L__BB0_18:
	ret;

}


// ===== COMPILED SASS (sm_100) =====

	.target	sm_100

	.elftype	@"ET_EXEC"


//--------------------- .note.nv.tkinfo           --------------------------
	.section	.note.nv.tkinfo,"",@"SHT_NOTE"
	.sectionflags	@"SHF_NOTE_NV_TKINFO"
	.tkinfo
        /*0018*/ 	.word	0x00000002
        /*0030*/ 	.string	""
        /*0030*/ 	.string	"ptxas"
        /*0030*/ 	.string	"Cuda compilation tools, release 13.0, V13.0.88"
        /*0030*/ 	.string	"Build cuda_13.0.r13.0/compiler.36424714_0"
        /*0030*/ 	.string	"-arch sm_100 -m 64 "



//--------------------- .note.nv.cuinfo           --------------------------
	.section	.note.nv.cuinfo,"",@"SHT_NOTE"
	.sectionflags	@"SHF_NOTE_NV_CUINFO"
        /*0018*/ 	.short	0x0002
        /*001a*/ 	.short	0x0064
        /*001c*/ 	.short	0x0082
	.zero		2


//--------------------- .nv.info                  --------------------------
	.section	.nv.info,"",@"SHT_CUDA_INFO"
	.align	4


	//----- nvinfo : EIATTR_REGCOUNT
	.align		4
        /*0000*/ 	.byte	0x04, 0x2f
        /*0002*/ 	.short	(.L_1 - .L_0)
	.align		4
.L_0:
        /*0004*/ 	.word	index@(_Z14convolutionGPUPjS_S_ii)
        /*0008*/ 	.word	0x00000020


	//----- nvinfo : EIATTR_FRAME_SIZE
	.align		4
.L_1:
        /*000c*/ 	.byte	0x04, 0x11
        /*000e*/ 	.short	(.L_3 - .L_2)
	.align		4
.L_2:
        /*0010*/ 	.word	index@(_Z14convolutionGPUPjS_S_ii)
        /*0014*/ 	.word	0x00000000


	//----- nvinfo : EIATTR_MIN_STACK_SIZE
	.align		4
.L_3:
        /*0018*/ 	.byte	0x04, 0x12
        /*001a*/ 	.short	(.L_5 - .L_4)
	.align		4
.L_4:
        /*001c*/ 	.word	index@(_Z14convolutionGPUPjS_S_ii)
        /*0020*/ 	.word	0x00000000
.L_5:


//--------------------- .nv.compat                --------------------------
	.section	.nv.compat,"",@"SHT_CUDA_COMPAT_INFO"
	.align	4
        /*0000*/ 	.byte	0x02, 0x09, 0x00, 0x00, 0x02, 0x02, 0x01, 0x00, 0x02, 0x05, 0x05, 0x00, 0x03, 0x07, 0x01, 0x01
        /*0010*/ 	.byte	0x02, 0x03, 0x00, 0x00, 0x02, 0x06, 0x01, 0x00, 0x04, 0x0b, 0x08, 0x00, 0x09, 0x00, 0x00, 0x00
        /*0020*/ 	.byte	0x00, 0x00, 0x00, 0x00


//--------------------- .nv.info._Z14convolutionGPUPjS_S_ii --------------------------
	.section	.nv.info._Z14convolutionGPUPjS_S_ii,"",@"SHT_CUDA_INFO"
	.sectionflags	@""
	.align	4


	//----- nvinfo : EIATTR_CUDA_API_VERSION
	.align		4
        /*0000*/ 	.byte	0x04, 0x37
        /*0002*/ 	.short	(.L_7 - .L_6)
.L_6:
        /*0004*/ 	.word	0x00000082


	//----- nvinfo : EIATTR_KPARAM_INFO
	.align		4
.L_7:
        /*0008*/ 	.byte	0x04, 0x17
        /*000a*/ 	.short	(.L_9 - .L_8)
.L_8:
        /*000c*/ 	.word	0x00000000
        /*0010*/ 	.short	0x0004
        /*0012*/ 	.short	0x001c
        /*0014*/ 	.byte	0x00, 0xf0, 0x11, 0x00


	//----- nvinfo : EIATTR_KPARAM_INFO
	.align		4
.L_9:
        /*0018*/ 	.byte	0x04, 0x17
        /*001a*/ 	.short	(.L_11 - .L_10)
.L_10:
        /*001c*/ 	.word	0x00000000
        /*0020*/ 	.short	0x0003
        /*0022*/ 	.short	0x0018
        /*0024*/ 	.byte	0x00, 0xf0, 0x11, 0x00


	//----- nvinfo : EIATTR_KPARAM_INFO
	.align		4
.L_11:
        /*0028*/ 	.byte	0x04, 0x17
        /*002a*/ 	.short	(.L_13 - .L_12)
.L_12:
        /*002c*/ 	.word	0x00000000
        /*0030*/ 	.short	0x0002
        /*0032*/ 	.short	0x0010
        /*0034*/ 	.byte	0x00, 0xf5, 0x21, 0x00


	//----- nvinfo : EIATTR_KPARAM_INFO
	.align		4
.L_13:
        /*0038*/ 	.byte	0x04, 0x17
        /*003a*/ 	.short	(.L_15 - .L_14)
.L_14:
        /*003c*/ 	.word	0x00000000
        /*0040*/ 	.short	0x0001
        /*0042*/ 	.short	0x0008
        /*0044*/ 	.byte	0x00, 0xf5, 0x21, 0x00


	//----- nvinfo : EIATTR_KPARAM_INFO
	.align		4
.L_15:
        /*0048*/ 	.byte	0x04, 0x17
        /*004a*/ 	.short	(.L_17 - .L_16)
.L_16:
        /*004c*/ 	.word	0x00000000
        /*0050*/ 	.short	0x0000
        /*0052*/ 	.short	0x0000
        /*0054*/ 	.byte	0x00, 0xf5, 0x21, 0x00


	//----- nvinfo : EIATTR_SPARSE_MMA_MASK
	.align		4
.L_17:
        /*0058*/ 	.byte	0x03, 0x50
        /*005a*/ 	.short	0x0000


	//----- nvinfo : EIATTR_MAXREG_COUNT
	.align		4
        /*005c*/ 	.byte	0x03, 0x1b
        /*005e*/ 	.short	0x00ff


	//----- nvinfo : EIATTR_MERCURY_ISA_VERSION
	.align		4
        /*0060*/ 	.byte	0x03, 0x5f
        /*0062*/ 	.short	0x0101


	//----- nvinfo : EIATTR_VRC_CTA_INIT_COUNT
	.align		4
        /*0064*/ 	.byte	0x02, 0x4a
	.zero		1
	.zero		1


	//----- nvinfo : EIATTR_EXIT_INSTR_OFFSETS
	.align		4
        /*0068*/ 	.byte	0x04, 0x1c
        /*006a*/ 	.short	(.L_19 - .L_18)


	//   ....[0]....
.L_18:
        /*006c*/ 	.word	0x000000d0


	//   ....[1]....
        /*0070*/ 	.word	0x00000ce0


	//----- nvinfo : EIATTR_CBANK_PARAM_SIZE
	.align		4
.L_19:
        /*0074*/ 	.byte	0x03, 0x19
        /*0076*/ 	.short	0x0020


	//----- nvinfo : EIATTR_PARAM_CBANK
	.align		4
        /*0078*/ 	.byte	0x04, 0x0a
        /*007a*/ 	.short	(.L_21 - .L_20)
	.align		4
.L_20:
        /*007c*/ 	.word	index@(.nv.constant0._Z14convolutionGPUPjS_S_ii)
        /*0080*/ 	.short	0x0380
        /*0082*/ 	.short	0x0020


	//----- nvinfo : EIATTR_SW_WAR
	.align		4
.L_21:
        /*0084*/ 	.byte	0x04, 0x36
        /*0086*/ 	.short	(.L_23 - .L_22)
.L_22:
        /*0088*/ 	.word	0x00000008
.L_23:


//--------------------- .nv.callgraph             --------------------------
	.section	.nv.callgraph,"",@"SHT_CUDA_CALLGRAPH"
	.align	4
	.sectionentsize	8
	.align		4
        /*0000*/ 	.word	0x00000000
	.align		4
        /*0004*/ 	.word	0xffffffff
	.align		4
        /*0008*/ 	.word	0x00000000
	.align		4
        /*000c*/ 	.word	0xfffffffe
	.align		4
        /*0010*/ 	.word	0x00000000
	.align		4
        /*0014*/ 	.word	0xfffffffd
	.align		4
        /*0018*/ 	.word	0x00000000
	.align		4
        /*001c*/ 	.word	0xfffffffc


//--------------------- .text._Z14convolutionGPUPjS_S_ii --------------------------
	.section	.text._Z14convolutionGPUPjS_S_ii,"ax",@progbits
	.align	128
        .global         _Z14convolutionGPUPjS_S_ii
        .type           _Z14convolutionGPUPjS_S_ii,@function
        .size           _Z14convolutionGPUPjS_S_ii,(.L_x_8 - _Z14convolutionGPUPjS_S_ii)
        .other          _Z14convolutionGPUPjS_S_ii,@"STO_CUDA_ENTRY STV_DEFAULT"
_Z14convolutionGPUPjS_S_ii:
.text._Z14convolutionGPUPjS_S_ii:
[----:B------:R-:W-:Y:S01]  /*0000*/  LDC R1, c[0x0][0x37c] ;  /* 0x0000df00ff017b82 */ /* 0x000fe20000000800 */
[----:B------:R-:W0:Y:S07]  /*0010*/  S2R R3, SR_TID.Y ;  /* 0x0000000000037919 */ /* 0x000e2e0000002200 */
[----:B------:R-:W0:Y:S01]  /*0020*/  LDC R0, c[0x0][0x364] ;  /* 0x0000d900ff007b82 */ /* 0x000e220000000800 */
[----:B------:R-:W1:Y:S07]  /*0030*/  S2R R2, SR_TID.X ;  /* 0x0000000000027919 */ /* 0x000e6e0000002100 */
[----:B------:R-:W0:Y:S08]  /*0040*/  S2UR UR4, SR_CTAID.Y ;  /* 0x00000000000479c3 */ /* 0x000e300000002600 */
[----:B------:R-:W1:Y:S08]  /*0050*/  S2UR UR5, SR_CTAID.X ;  /* 0x00000000000579c3 */ /* 0x000e700000002500 */
[----:B------:R-:W1:Y:S08]  /*0060*/  LDC R7, c[0x0][0x360] ;  /* 0x0000d800ff077b82 */ /* 0x000e700000000800 */
[----:B------:R-:W2:Y:S01]  /*0070*/  LDC.64 R4, c[0x0][0x398] ;  /* 0x0000e600ff047b82 */ /* 0x000ea20000000a00 */
[----:B0-----:R-:W-:-:S02]  /*0080*/  IMAD R0, R0, UR4, R3 ;  /* 0x0000000400007c24 */ /* 0x001fc4000f8e0203 */
[----:B-1----:R-:W-:-:S05]  /*0090*/  IMAD R7, R7, UR5, R2 ;  /* 0x0000000507077c24 */ /* 0x002fca000f8e0202 */
[----:B------:R-:W-:Y:S02]  /*00a0*/  VIMNMX R2, PT, PT, R0, R7, !PT ;  /* 0x0000000700027248 */ /* 0x000fe40007fe0100 */
[----:B--2---:R-:W-:-:S04]  /*00b0*/  IADD3 R9, PT, PT, R4, -R5, RZ ;  /* 0x8000000504097210 */ /* 0x004fc80007ffe0ff */
[----:B------:R-:W-:-:S13]  /*00c0*/  ISETP.GT.AND P0, PT, R2, R9, PT ;  /* 0x000000090200720c */ /* 0x000fda0003f04270 */
[----:B------:R-:W-:Y:S05]  /*00d0*/  @P0 EXIT ;  /* 0x000000000000094d */ /* 0x000fea0003800000 */
[----:B------:R-:W-:Y:S01]  /*00e0*/  ISETP.GE.AND P0, PT, R5, 0x1, PT ;  /* 0x000000010500780c */ /* 0x000fe20003f06270 */
[----:B------:R-:W0:Y:S01]  /*00f0*/  LDCU.64 UR10, c[0x0][0x358] ;  /* 0x00006b00ff0a77ac */ /* 0x000e220008000a00 */
[----:B------:R-:W-:-:S11]  /*0100*/  HFMA2 R14, -RZ, RZ, 0, 0 ;  /* 0x00000000ff0e7431 */ /* 0x000fd600000001ff */
[----:B------:R-:W-:Y:S05]  /*0110*/  @!P0 BRA `(.L_x_0) ;  /* 0x0000000800dc8947 */ /* 0x000fea0003800000 */
[----:B------:R-:W1:Y:S01]  /*0120*/  LDCU.64 UR6, c[0x0][0x380] ;  /* 0x00007000ff0677ac */ /* 0x000e620008000a00 */
[C---:B------:R-:W-:Y:S02]  /*0130*/  LOP3.LUT R6, R5.reuse, 0x7ffffff0, RZ, 0xc0, !PT ;  /* 0x7ffffff005067812 */ /* 0x040fe400078ec0ff */
[C---:B------:R-:W-:Y:S01]  /*0140*/  LOP3.LUT R17, R5.reuse, 0xf, RZ, 0xc0, !PT ;  /* 0x0000000f05117812 */ /* 0x040fe200078ec0ff */
[----:B------:R-:W-:Y:S01]  /*0150*/  UMOV UR4, URZ ;  /* 0x000000ff00047c82 */ /* 0x000fe20008000000 */
[C---:B------:R-:W-:Y:S01]  /*0160*/  LOP3.LUT R18, R5.reuse, 0x7, RZ, 0xc0, !PT ;  /* 0x0000000705127812 */ /* 0x040fe200078ec0ff */
[----:B------:R-:W-:Y:S01]  /*0170*/  IMAD.MOV R10, RZ, RZ, -R6 ;  /* 0x000000ffff0a7224 */ /* 0x000fe200078e0a06 */
[----:B------:R-:W-:Y:S02]  /*0180*/  LOP3.LUT R8, R5, 0x3, RZ, 0xc0, !PT ;  /* 0x0000000305087812 */ /* 0x000fe400078ec0ff */
[----:B------:R-:W-:Y:S01]  /*0190*/  MOV R14, RZ ;  /* 0x000000ff000e7202 */ /* 0x000fe20000000f00 */
[----:B-1----:R-:W-:-:S04]  /*01a0*/  UIADD3 UR5, UP0, UPT, UR6, 0x20, URZ ;  /* 0x0000002006057890 */ /* 0x002fc8000ff1e0ff */
[----:B------:R-:W-:-:S12]  /*01b0*/  UIADD3.X UR8, UPT, UPT, URZ, UR7, URZ, UP0, !UPT ;  /* 0x00000007ff087290 */ /* 0x000fd800087fe4ff */
.L_x_6:
[----:B------:R-:W1:Y:S01]  /*01c0*/  LDCU.64 UR6, c[0x0][0x398] ;  /* 0x00007300ff0677ac */ /* 0x000e620008000a00 */
[----:B------:R-:W-:Y:S02]  /*01d0*/  IADD3 R2, PT, PT, R0, UR4, RZ ;  /* 0x0000000400027c10 */ /* 0x000fe4000fffe0ff */
[----:B------:R-:W-:Y:S01]  /*01e0*/  MOV R16, RZ ;  /* 0x000000ff00107202 */ /* 0x000fe20000000f00 */
[----:B-1----:R-:W-:Y:S02]  /*01f0*/  UISETP.GE.U32.AND UP1, UPT, UR7, 0x10, UPT ;  /* 0x000000100700788c */ /* 0x002fe4000bf26070 */
[----:B------:R-:W-:Y:S01]  /*0200*/  IMAD R11, R2, UR6, R7 ;  /* 0x00000006020b7c24 */ /* 0x000fe2000f8e0207 */
[----:B------:R-:W-:Y:S02]  /*0210*/  UIMAD UR12, UR4, UR7, URZ ;  /* 0x00000007040c72a4 */ /* 0x000fe4000f8e02ff */
[----:B------:R-:W-:-:S04]  /*0220*/  UIADD3 UR4, UPT, UPT, UR4, 0x1, URZ ;  /* 0x0000000104047890 */ /* 0x000fc8000fffe0ff */
[----:B------:R-:W-:Y:S01]  /*0230*/  UISETP.NE.AND UP0, UPT, UR4, UR7, UPT ;  /* 0x000000070400728c */ /* 0x000fe2000bf05270 */
[----:B------:R-:W-:Y:S10]  /*0240*/  BRA.U !UP1, `(.L_x_1) ;  /* 0x0000000509107547 */ /* 0x000ff4000b800000 */
[----:B------:R-:W1:Y:S01]  /*0250*/  LDCU.64 UR6, c[0x0][0x388] ;  /* 0x00007100ff0677ac */ /* 0x000e620008000a00 */
[----:B------:R-:W-:Y:S01]  /*0260*/  MOV R12, R11 ;  /* 0x0000000b000c7202 */ /* 0x000fe20000000f00 */
[----:B------:R-:W-:Y:S01]  /*0270*/  IMAD.MOV.U32 R13, RZ, RZ, R10 ;  /* 0x000000ffff0d7224 */ /* 0x000fe200078e000a */
[----:B-1----:R-:W-:-:S04]  /*0280*/  UIMAD.WIDE.U32 UR6, UR12, 0x4, UR6 ;  /* 0x000000040c0678a5 */ /* 0x002fc8000f8e0006 */
[----:B------:R-:W-:-:S04]  /*0290*/  UIADD3 UR9, UP1, UPT, UR6, 0x20, URZ ;  /* 0x0000002006097890 */ /* 0x000fc8000ff3e0ff */
[----:B------:R-:W-:Y:S02]  /*02a0*/  UIADD3.X UR6, UPT, UPT, URZ, UR7, URZ, UP1, !UPT ;  /* 0x00000007ff067290 */ /* 0x000fe40008ffe4ff */
[----:B------:R-:W-:-:S04]  /*02b0*/  MOV R15, UR9 ;  /* 0x00000009000f7c02 */ /* 0x000fc80008000f00 */
[----:B------:R-:W-:-:S07]  /*02c0*/  MOV R16, UR6 ;  /* 0x0000000600107c02 */ /* 0x000fce0008000f00 */
.L_x_2:
[----:B------:R-:W-:Y:S01]  /*02d0*/  MOV R4, UR5 ;  /* 0x0000000500047c02 */ /* 0x000fe20008000f00 */
[----:B------:R-:W-:Y:S01]  /*02e0*/  IMAD.U32 R5, RZ, RZ, UR8 ;  /* 0x00000008ff057e24 */ /* 0x000fe2000f8e00ff */
[----:B------:R-:W-:Y:S02]  /*02f0*/  MOV R2, R15 ;  /* 0x0000000f00027202 */ /* 0x000fe40000000f00 */
[----:B------:R-:W-:Y:S01]  /*0300*/  MOV R3, R16 ;  /* 0x0000001000037202 */ /* 0x000fe20000000f00 */
[----:B------:R-:W-:-:S04]  /*0310*/  IMAD.WIDE R4, R12, 0x4, R4 ;  /* 0x000000040c047825 */ /* 0x000fc800078e0204 */
[----:B0-----:R-:W2:Y:S04]  /*0320*/  LDG.E R24, desc[UR10][R2.64+-0x20] ;  /* 0xffffe00a02187981 */ /* 0x001ea8000c1e1900 */
[----:B------:R-:W2:Y:S04]  /*0330*/  LDG.E R15, desc[UR10][R4.64+-0x20] ;  /* 0xffffe00a040f7981 */ /* 0x000ea8000c1e1900 */
[----:B------:R-:W3:Y:S04]  /*0340*/  LDG.E R25, desc[UR10][R2.64+-0x1c] ;  /* 0xffffe40a02197981 */ /* 0x000ee8000c1e1900 */
[----:B------:R-:W3:Y:S04]  /*0350*/  LDG.E R26, desc[UR10][R4.64+-0x1c] ;  /* 0xffffe40a041a7981 */ /* 0x000ee8000c1e1900 */
[----:B------:R-:W4:Y:S04]  /*0360*/  LDG.E R22, desc[UR10][R2.64+-0x18] ;  /* 0xffffe80a02167981 */ /* 0x000f28000c1e1900 */
[----:B------:R-:W4:Y:S04]  /*0370*/  LDG.E R23, desc[UR10][R4.64+-0x18] ;  /* 0xffffe80a04177981 */ /* 0x000f28000c1e1900 */
[----:B------:R-:W5:Y:S04]  /*0380*/  LDG.E R20, desc[UR10][R2.64+-0x14] ;  /* 0xffffec0a02147981 */ /* 0x000f68000c1e1900 */
[----:B------:R-:W5:Y:S04]  /*0390*/  LDG.E R21, desc[UR10][R4.64+-0x14] ;  /* 0xffffec0a04157981 */ /* 0x000f68000c1e1900 */
[----:B------:R-:W5:Y:S04]  /*03a0*/  LDG.E R16, desc[UR10][R2.64+-0x10] ;  /* 0xfffff00a02107981 */ /* 0x000f68000c1e1900 */
[----:B------:R-:W5:Y:S04]  /*03b0*/  LDG.E R19, desc[UR10][R4.64+-0x10] ;  /* 0xfffff00a04137981 */ /* 0x000f68000c1e1900 */
[----:B------:R-:W5:Y:S01]  /*03c0*/  LDG.E R27, desc[UR10][R2.64+0x1c] ;  /* 0x00001c0a021b7981 */ /* 0x000f62000c1e1900 */
[----:B--2---:R-:W-:-:S03]  /*03d0*/  IMAD R15, R15, R24, R14 ;  /* 0x000000180f0f7224 */ /* 0x004fc600078e020e */
[----:B------:R-:W2:Y:S04]  /*03e0*/  LDG.E R14, desc[UR10][R2.64+-0xc] ;  /* 0xfffff40a020e7981 */ /* 0x000ea8000c1e1900 */
[----:B------:R-:W2:Y:S01]  /*03f0*/  LDG.E R24, desc[UR10][R2.64] ;  /* 0x0000000a02187981 */ /* 0x000ea2000c1e1900 */
[----:B---3--:R-:W-:-:S03]  /*0400*/  IMAD R25, R26, R25, R15 ;  /* 0x000000191a197224 */ /* 0x008fc600078e020f */
[----:B------:R-:W2:Y:S01]  /*0410*/  LDG.E R15, desc[UR10][R4.64+-0xc] ;  /* 0xfffff40a040f7981 */ /* 0x000ea2000c1e1900 */
[----:B----4-:R-:W-:-:S03]  /*0420*/  IMAD R25, R23, R22, R25 ;  /* 0x0000001617197224 */ /* 0x010fc600078e0219 */
[----:B------:R-:W3:Y:S04]  /*0430*/  LDG.E R22, desc[UR10][R2.64+-0x8] ;  /* 0xfffff80a02167981 */ /* 0x000ee8000c1e1900 */
[----:B------:R-:W3:Y:S01]  /*0440*/  LDG.E R23, desc[UR10][R4.64+-0x8] ;  /* 0xfffff80a04177981 */ /* 0x000ee2000c1e1900 */
[----:B-----5:R-:W-:-:S03]  /*0450*/  IMAD R25, R21, R20, R25 ;  /* 0x0000001415197224 */ /* 0x020fc600078e0219 */
[----:B------:R-:W4:Y:S04]  /*0460*/  LDG.E R20, desc[UR10][R2.64+-0x4] ;  /* 0xfffffc0a02147981 */ /* 0x000f28000c1e1900 */
[----:B------:R-:W4:Y:S01]  /*0470*/  LDG.E R21, desc[UR10][R4.64+-0x4] ;  /* 0xfffffc0a04157981 */ /* 0x000f22000c1e1900 */
[----:B------:R-:W-:-:S03]  /*0480*/  IMAD R26, R19, R16, R25 ;  /* 0x00000010131a7224 */ /* 0x000fc600078e0219 */
[----:B------:R-:W5:Y:S04]  /*0490*/  LDG.E R25, desc[UR10][R4.64] ;  /* 0x0000000a04197981 */ /* 0x000f68000c1e1900 */
[----:B------:R-:W5:Y:S04]  /*04a0*/  LDG.E R19, desc[UR10][R2.64+0x4] ;  /* 0x0000040a02137981 */ /* 0x000f68000c1e1900 */
[----:B------:R-:W5:Y:S01]  /*04b0*/  LDG.E R16, desc[UR10][R4.64+0x4] ;  /* 0x0000040a04107981 */ /* 0x000f62000c1e1900 */
[----:B--2---:R-:W-:-:S03]  /*04c0*/  IMAD R14, R15, R14, R26 ;  /* 0x0000000e0f0e7224 */ /* 0x004fc600078e021a */
[----:B------:R-:W2:Y:S04]  /*04d0*/  LDG.E R15, desc[UR10][R2.64+0x8] ;  /* 0x0000080a020f7981 */ /* 0x000ea8000c1e1900 */
[----:B------:R-:W2:Y:S01]  /*04e0*/  LDG.E R26, desc[UR10][R4.64+0x1c] ;  /* 0x00001c0a041a7981 */ /* 0x000ea2000c1e1900 */
[----:B---3--:R-:W-:-:S03]  /*04f0*/  IMAD R22, R23, R22, R14 ;  /* 0x0000001617167224 */ /* 0x008fc600078e020e */
[----:B------:R-:W2:Y:S04]  /*0500*/  LDG.E R14, desc[UR10][R4.64+0x8] ;  /* 0x0000080a040e7981 */ /* 0x000ea8000c1e1900 */
[----:B------:R-:W3:Y:S01]  /*0510*/  LDG.E R23, desc[UR10][R4.64+0x10] ;  /* 0x0000100a04177981 */ /* 0x000ee2000c1e1900 */
[----:B----4-:R-:W-:-:S03]  /*0520*/  IMAD R22, R21, R20, R22 ;  /* 0x0000001415167224 */ /* 0x010fc600078e0216 */
[----:B------:R-:W4:Y:S01]  /*0530*/  LDG.E R21, desc[UR10][R2.64+0xc] ;  /* 0x00000c0a02157981 */ /* 0x000f22000c1e1900 */
[----:B-----5:R-:W-:-:S03]  /*0540*/  IMAD R24, R25, R24, R22 ;  /* 0x0000001819187224 */ /* 0x020fc600078e0216 */
[----:B------:R-:W4:Y:S04]  /*0550*/  LDG.E R20, desc[UR10][R4.64+0xc] ;  /* 0x00000c0a04147981 */ /* 0x000f28000c1e1900 */
[----:B------:R-:W3:Y:S01]  /*0560*/  LDG.E R22, desc[UR10][R2.64+0x10] ;  /* 0x0000100a02167981 */ /* 0x000ee2000c1e1900 */
[----:B------:R-:W-:-:S03]  /*0570*/  IMAD R28, R16, R19, R24 ;  /* 0x00000013101c7224 */ /* 0x000fc600078e0218 */
[----:B------:R-:W5:Y:S04]  /*0580*/  LDG.E R25, desc[UR10][R2.64+0x14] ;  /* 0x0000140a02197981 */ /* 0x000f68000c1e1900 */
[----:B------:R-:W5:Y:S04]  /*0590*/  LDG.E R24, desc[UR10][R4.64+0x14] ;  /* 0x0000140a04187981 */ /* 0x000f68000c1e1900 */
[----:B------:R-:W5:Y:S04]  /*05a0*/  LDG.E R16, desc[UR10][R2.64+0x18] ;  /* 0x0000180a02107981 */ /* 0x000f68000c1e1900 */
[----:B------:R-:W5:Y:S01]  /*05b0*/  LDG.E R19, desc[UR10][R4.64+0x18] ;  /* 0x0000180a04137981 */ /* 0x000f62000c1e1900 */
[----:B------:R-:W-:-:S04]  /*05c0*/  IADD3 R13, PT, PT, R13, 0x10, RZ ;  /* 0x000000100d0d7810 */ /* 0x000fc80007ffe0ff */
[----:B------:R-:W-:Y:S02]  /*05d0*/  ISETP.NE.AND P0, PT, R13, RZ, PT ;  /* 0x000000ff0d00720c */ /* 0x000fe40003f05270 */
[----:B------:R-:W-:Y:S01]  /*05e0*/  IADD3 R12, PT, PT, R12, 0x10, RZ ;  /* 0x000000100c0c7810 */ /* 0x000fe20007ffe0ff */
[----:B--2---:R-:W-:Y:S01]  /*05f0*/  IMAD R14, R14, R15, R28 ;  /* 0x0000000f0e0e7224 */ /* 0x004fe200078e021c */
[----:B------:R-:W-:-:S03]  /*0600*/  IADD3 R15, P1, PT, R2, 0x40, RZ ;  /* 0x00000040020f7810 */ /* 0x000fc60007f3e0ff */
[----:B----4-:R-:W-:-:S04]  /*0610*/  IMAD R14, R20, R21, R14 ;  /* 0x00000015140e7224 */ /* 0x010fc800078e020e */
[----:B---3--:R-:W-:-:S04]  /*0620*/  IMAD R14, R23, R22, R14 ;  /* 0x00000016170e7224 */ /* 0x008fc800078e020e */
[----:B-----5:R-:W-:-:S04]  /*0630*/  IMAD R14, R24, R25, R14 ;  /* 0x00000019180e7224 */ /* 0x020fc800078e020e */
[----:B------:R-:W-:Y:S02]  /*0640*/  IMAD R14, R19, R16, R14 ;  /* 0x00000010130e7224 */ /* 0x000fe400078e020e */
[----:B------:R-:W-:Y:S02]  /*0650*/  IMAD.X R16, RZ, RZ, R3, P1 ;  /* 0x000000ffff107224 */ /* 0x000fe400008e0603 */
[----:B------:R-:W-:Y:S01]  /*0660*/  IMAD R14, R26, R27, R14 ;  /* 0x0000001b1a0e7224 */ /* 0x000fe200078e020e */
[----:B------:R-:W-:Y:S06]  /*0670*/  @P0 BRA `(.L_x_2) ;  /* 0xfffffffc00140947 */ /* 0x000fec000383ffff */
[----:B------:R-:W-:-:S07]  /*0680*/  MOV R16, R6 ;  /* 0x0000000600107202 */ /* 0x000fce0000000f00 */
.L_x_1:
[----:B------:R-:W-:-:S13]  /*0690*/  ISETP.NE.AND P0, PT, R17, RZ, PT ;  /* 0x000000ff1100720c */ /* 0x000fda0003f05270 */
[----:B------:R-:W-:Y:S05]  /*06a0*/  @!P0 BRA `(.L_x_3) ;  /* 0x0000000400748947 */ /* 0x000fea0003800000 */
[----:B------:R-:W-:Y:S02]  /*06b0*/  IADD3 R2, PT, PT, R17, -0x1, RZ ;  /* 0xffffffff11027810 */ /* 0x000fe40007ffe0ff */
[----:B------:R-:W-:Y:S02]  /*06c0*/  ISETP.NE.AND P0, PT, R18, RZ, PT ;  /* 0x000000ff1200720c */ /* 0x000fe40003f05270 */
[----:B------:R-:W-:-:S13]  /*06d0*/  ISETP.GE.U32.AND P1, PT, R2, 0x7, PT ;  /* 0x000000070200780c */ /* 0x000fda0003f26070 */
[----:B------:R-:W-:Y:S05]  /*06e0*/  @!P1 BRA `(.L_x_4) ;  /* 0x0000000000909947 */ /* 0x000fea0003800000 */
[----:B------:R-:W1:Y:S01]  /*06f0*/  LDC.64 R12, c[0x0][0x388] ;  /* 0x0000e200ff0c7b82 */ /* 0x000e620000000a00 */
[----:B------:R-:W-:Y:S01]  /*0700*/  IADD3 R5, PT, PT, R11, R16, RZ ;  /* 0x000000100b057210 */ /* 0x000fe20007ffe0ff */
[----:B------:R-:W-:-:S06]  /*0710*/  VIADD R15, R16, UR12 ;  /* 0x0000000c100f7c36 */ /* 0x000fcc0008000000 */
[----:B------:R-:W2:Y:S01]  /*0720*/  LDC.64 R2, c[0x0][0x380] ;  /* 0x0000e000ff027b82 */ /* 0x000ea20000000a00 */
[----:B-1----:R-:W-:-:S05]  /*0730*/  IMAD.WIDE.U32 R12, R15, 0x4, R12 ;  /* 0x000000040f0c7825 */ /* 0x002fca00078e000c */
[----:B0-----:R-:W3:Y:S01]  /*0740*/  LDG.E R23, desc[UR10][R12.64] ;  /* 0x0000000a0c177981 */ /* 0x001ee2000c1e1900 */
[----:B--2---:R-:W-:Y:S02]  /*0750*/  IMAD.WIDE R2, R5, 0x4, R2 ;  /* 0x0000000405027825 */ /* 0x004fe400078e0202 */
[----:B------:R-:W0:Y:S03]  /*0760*/  LDC.64 R4, c[0x0][0x388] ;  /* 0x0000e200ff047b82 */ /* 0x000e260000000a00 */
[----:B------:R-:W3:Y:S01]  /*0770*/  LDG.E R21, desc[UR10][R2.64] ;  /* 0x0000000a02157981 */ /* 0x000ee2000c1e1900 */
[----:B------:R-:W-:-:S03]  /*0780*/  IADD3 R15, P1, PT, R16, UR12, RZ ;  /* 0x0000000c100f7c10 */ /* 0x000fc6000ff3e0ff */
[----:B------:R-:W2:Y:S01]  /*0790*/  LDG.E R19, desc[UR10][R2.64+0x8] ;  /* 0x0000080a02137981 */ /* 0x000ea2000c1e1900 */
[----:B------:R-:W-:-:S03]  /*07a0*/  IADD3.X R20, PT, PT, RZ, RZ, RZ, P1, !PT ;  /* 0x000000ffff147210 */ /* 0x000fc60000ffe4ff */
[----:B------:R-:W4:Y:S04]  /*07b0*/  LDG.E R12, desc[UR10][R2.64+0xc] ;  /* 0x00000c0a020c7981 */ /* 0x000f28000c1e1900 */
[----:B------:R-:W5:Y:S01]  /*07c0*/  LDG.E R25, desc[UR10][R2.64+0x1c] ;  /* 0x00001c0a02197981 */ /* 0x000f62000c1e1900 */
[----:B0-----:R-:W-:-:S04]  /*07d0*/  LEA R4, P1, R15, R4, 0x2 ;  /* 0x000000040f047211 */ /* 0x001fc800078210ff */
[----:B------:R-:W-:Y:S02]  /*07e0*/  LEA.HI.X R5, R15, R5, R20, 0x2, P1 ;  /* 0x000000050f057211 */ /* 0x000fe400008f1414 */
[----:B------:R-:W2:Y:S04]  /*07f0*/  LDG.E R15, desc[UR10][R2.64+0x4] ;  /* 0x0000040a020f7981 */ /* 0x000ea8000c1e1900 */
[----:B------:R-:W2:Y:S04]  /*0800*/  LDG.E R20, desc[UR10][R4.64+0x4] ;  /* 0x0000040a04147981 */ /* 0x000ea8000c1e1900 */
[----:B------:R-:W4:Y:S04]  /*0810*/  LDG.E R22, desc[UR10][R4.64+0x8] ;  /* 0x0000080a04167981 */ /* 0x000f28000c1e1900 */
[----:B------:R-:W5:Y:S04]  /*0820*/  LDG.E R13, desc[UR10][R4.64+0xc] ;  /* 0x00000c0a040d7981 */ /* 0x000f68000c1e1900 */
[----:B------:R-:W5:Y:S04]  /*0830*/  LDG.E R24, desc[UR10][R4.64+0x10] ;  /* 0x0000100a04187981 */ /* 0x000f68000c1e1900 */
[----:B------:R-:W5:Y:S04]  /*0840*/  LDG.E R26, desc[UR10][R4.64+0x14] ;  /* 0x0000140a041a7981 */ /* 0x000f68000c1e1900 */
[----:B------:R-:W5:Y:S04]  /*0850*/  LDG.E R27, desc[UR10][R4.64+0x18] ;  /* 0x0000180a041b7981 */ /* 0x000f68000c1e1900 */
[----:B------:R-:W5:Y:S01]  /*0860*/  LDG.E R28, desc[UR10][R4.64+0x1c] ;  /* 0x00001c0a041c7981 */ /* 0x000f62000c1e1900 */
[----:B---3--:R-:W-:-:S03]  /*0870*/  IMAD R29, R21, R23, R14 ;  /* 0x00000017151d7224 */ /* 0x008fc600078e020e */
[----:B------:R-:W3:Y:S04]  /*0880*/  LDG.E R23, desc[UR10][R2.64+0x10] ;  /* 0x0000100a02177981 */ /* 0x000ee8000c1e1900 */
[----:B------:R-:W3:Y:S04]  /*0890*/  LDG.E R21, desc[UR10][R2.64+0x14] ;  /* 0x0000140a02157981 */ /* 0x000ee8000c1e1900 */
[----:B------:R-:W3:Y:S01]  /*08a0*/  LDG.E R14, desc[UR10][R2.64+0x18] ;  /* 0x0000180a020e7981 */ /* 0x000ee2000c1e1900 */
[----:B--2---:R-:W-:-:S04]  /*08b0*/  IMAD R15, R15, R20, R29 ;  /* 0x000000140f0f7224 */ /* 0x004fc800078e021d */
[----:B----4-:R-:W-:-:S04]  /*08c0*/  IMAD R15, R19, R22, R15 ;  /* 0x00000016130f7224 */ /* 0x010fc800078e020f */
[----:B-----5:R-:W-:Y:S01]  /*08d0*/  IMAD R12, R12, R13, R15 ;  /* 0x0000000d0c0c7224 */ /* 0x020fe200078e020f */
[----:B------:R-:W-:-:S03]  /*08e0*/  IADD3 R16, PT, PT, R16, 0x8, RZ ;  /* 0x0000000810107810 */ /* 0x000fc60007ffe0ff */
[----:B---3--:R-:W-:-:S04]  /*08f0*/  IMAD R12, R23, R24, R12 ;  /* 0x00000018170c7224 */ /* 0x008fc800078e020c */
[----:B------:R-:W-:-:S04]  /*0900*/  IMAD R12, R21, R26, R12 ;  /* 0x0000001a150c7224 */ /* 0x000fc800078e020c */
[----:B------:R-:W-:-:S04]  /*0910*/  IMAD R14, R14, R27, R12 ;  /* 0x0000001b0e0e7224 */ /* 0x000fc800078e020c */
[----:B------:R-:W-:-:S07]  /*0920*/  IMAD R14, R25, R28, R14 ;  /* 0x0000001c190e7224 */ /* 0x000fce00078e020e */
.L_x_4:
[----:B------:R-:W-:Y:S05]  /*0930*/  @!P0 BRA `(.L_x_3) ;  /* 0x0000000000d08947 */ /* 0x000fea0003800000 */
[----:B------:R-:W-:Y:S01]  /*0940*/  VIADD R2, R18, 0xffffffff ;  /* 0xffffffff12027836 */ /* 0x000fe20000000000 */
[----:B------:R-:W-:-:S04]  /*0950*/  ISETP.NE.AND P0, PT, R8, RZ, PT ;  /* 0x000000ff0800720c */ /* 0x000fc80003f05270 */
[----:B------:R-:W-:-:S13]  /*0960*/  ISETP.GE.U32.AND P1, PT, R2, 0x3, PT ;  /* 0x000000030200780c */ /* 0x000fda0003f26070 */
[----:B------:R-:W-:Y:S05]  /*0970*/  @!P1 BRA `(.L_x_5) ;  /* 0x0000000000609947 */ /* 0x000fea0003800000 */
[----:B------:R-:W1:Y:S01]  /*0980*/  LDC.64 R4, c[0x0][0x388] ;  /* 0x0000e200ff047b82 */ /* 0x000e620000000a00 */
[C---:B------:R-:W-:Y:S02]  /*0990*/  IADD3 R19, PT, PT, R16.reuse, UR12, RZ ;  /* 0x0000000c10137c10 */ /* 0x040fe4000fffe0ff */
[----:B------:R-:W-:Y:S02]  /*09a0*/  IADD3 R20, P1, PT, R16, UR12, RZ ;  /* 0x0000000c10147c10 */ /* 0x000fe4000ff3e0ff */
[----:B------:R-:W-:-:S03]  /*09b0*/  IADD3 R15, PT, PT, R11, R16, RZ ;  /* 0x000000100b0f7210 */ /* 0x000fc60007ffe0ff */
[----:B------:R-:W2:Y:S08]  /*09c0*/  LDC.64 R2, c[0x0][0x388] ;  /* 0x0000e200ff027b82 */ /* 0x000eb00000000a00 */
[----:B------:R-:W3:Y:S01]  /*09d0*/  LDC.64 R12, c[0x0][0x380] ;  /* 0x0000e000ff0c7b82 */ /* 0x000ee20000000a00 */
[----:B-1----:R-:W-:Y:S01]  /*09e0*/  IMAD.WIDE.U32 R4, R19, 0x4, R4 ;  /* 0x0000000413047825 */ /* 0x002fe200078e0004 */
[----:B------:R-:W-:-:S05]  /*09f0*/  IADD3.X R19, PT, PT, RZ, RZ, RZ, P1, !PT ;  /* 0x000000ffff137210 */ /* 0x000fca0000ffe4ff */
[----:B0-----:R-:W4:Y:S01]  /*0a00*/  LDG.E R4, desc[UR10][R4.64] ;  /* 0x0000000a04047981 */ /* 0x001f22000c1e1900 */
[----:B--2---:R-:W-:-:S04]  /*0a10*/  LEA R2, P1, R20, R2, 0x2 ;  /* 0x0000000214027211 */ /* 0x004fc800078210ff */
[----:B------:R-:W-:Y:S01]  /*0a20*/  LEA.HI.X R3, R20, R3, R19, 0x2, P1 ;  /* 0x0000000314037211 */ /* 0x000fe200008f1413 */
[----:B---3--:R-:W-:-:S04]  /*0a30*/  IMAD.WIDE R12, R15, 0x4, R12 ;  /* 0x000000040f0c7825 */ /* 0x008fc800078e020c */
[----:B------:R-:W2:Y:S04]  /*0a40*/  LDG.E R19, desc[UR10][R2.64+0x4] ;  /* 0x0000040a02137981 */ /* 0x000ea8000c1e1900 */
[----:B------:R-:W4:Y:S04]  /*0a50*/  LDG.E R15, desc[UR10][R12.64] ;  /* 0x0000000a0c0f7981 */ /* 0x000f28000c1e1900 */
[----:B------:R-:W2:Y:S04]  /*0a60*/  LDG.E R20, desc[UR10][R12.64+0x4] ;  /* 0x0000040a0c147981 */ /* 0x000ea8000c1e1900 */
[----:B------:R-:W3:Y:S04]  /*0a70*/  LDG.E R22, desc[UR10][R12.64+0x8] ;  /* 0x0000080a0c167981 */ /* 0x000ee8000c1e1900 */
[----:B------:R-:W3:Y:S04]  /*0a80*/  LDG.E R21, desc[UR10][R2.64+0x8] ;  /* 0x0000080a02157981 */ /* 0x000ee8000c1e1900 */
[----:B------:R-:W5:Y:S04]  /*0a90*/  LDG.E R24, desc[UR10][R12.64+0xc] ;  /* 0x00000c0a0c187981 */ /* 0x000f68000c1e1900 */
[----:B------:R-:W5:Y:S01]  /*0aa0*/  LDG.E R23, desc[UR10][R2.64+0xc] ;  /* 0x00000c0a02177981 */ /* 0x000f62000c1e1900 */
[----:B------:R-:W-:-:S02]  /*0ab0*/  VIADD R16, R16, 0x4 ;  /* 0x0000000410107836 */ /* 0x000fc40000000000 */
[----:B----4-:R-:W-:-:S04]  /*0ac0*/  IMAD R15, R15, R4, R14 ;  /* 0x000000040f0f7224 */ /* 0x010fc800078e020e */
[----:B--2---:R-:W-:-:S04]  /*0ad0*/  IMAD R15, R20, R19, R15 ;  /* 0x00000013140f7224 */ /* 0x004fc800078e020f */
[----:B---3--:R-:W-:-:S04]  /*0ae0*/  IMAD R15, R22, R21, R15 ;  /* 0x00000015160f7224 */ /* 0x008fc800078e020f */
[----:B-----5:R-:W-:-:S07]  /*0af0*/  IMAD R14, R24, R23, R15 ;  /* 0x00000017180e7224 */ /* 0x020fce00078e020f */
.L_x_5:
[----:B------:R-:W-:Y:S05]  /*0b00*/  @!P0 BRA `(.L_x_3) ;  /* 0x00000000005c8947 */ /* 0x000fea0003800000 */
[----:B------:R-:W1:Y:S01]  /*0b10*/  LDC.64 R4, c[0x0][0x388] ;  /* 0x0000e200ff047b82 */ /* 0x000e620000000a00 */
[----:B------:R-:W-:Y:S02]  /*0b20*/  IADD3 R13, PT, PT, R16, UR12, RZ ;  /* 0x0000000c100d7c10 */ /* 0x000fe4000fffe0ff */
[----:B------:R-:W-:-:S05]  /*0b30*/  IADD3 R11, PT, PT, R11, R16, RZ ;  /* 0x000000100b0b7210 */ /* 0x000fca0007ffe0ff */
[----:B------:R-:W2:Y:S01]  /*0b40*/  LDC.64 R2, c[0x0][0x380] ;  /* 0x0000e000ff027b82 */ /* 0x000ea20000000a00 */
[----:B-1----:R-:W-:-:S06]  /*0b50*/  IMAD.WIDE.U32 R4, R13, 0x4, R4 ;  /* 0x000000040d047825 */ /* 0x002fcc00078e0004 */
[----:B0-----:R-:W3:Y:S01]  /*0b60*/  LDG.E R4, desc[UR10][R4.64] ;  /* 0x0000000a04047981 */ /* 0x001ee2000c1e1900 */
[----:B--2---:R-:W-:-:S05]  /*0b70*/  IMAD.WIDE R2, R11, 0x4, R2 ;  /* 0x000000040b027825 */ /* 0x004fca00078e0202 */
[----:B------:R-:W3:Y:S01]  /*0b80*/  LDG.E R11, desc[UR10][R2.64] ;  /* 0x0000000a020b7981 */ /* 0x000ee2000c1e1900 */
[----:B------:R-:W-:Y:S01]  /*0b90*/  ISETP.NE.AND P0, PT, R8, 0x1, PT ;  /* 0x000000010800780c */ /* 0x000fe20003f05270 */
[----:B---3--:R-:W-:-:S12]  /*0ba0*/  IMAD R14, R11, R4, R14 ;  /* 0x000000040b0e7224 */ /* 0x008fd800078e020e */
[----:B------:R-:W-:Y:S05]  /*0bb0*/  @!P0 BRA `(.L_x_3) ;  /* 0x0000000000308947 */ /* 0x000fea0003800000 */
[----:B------:R-:W0:Y:S01]  /*0bc0*/  LDC.64 R4, c[0x0][0x388] ;  /* 0x0000e200ff047b82 */ /* 0x000e220000000a00 */
[----:B------:R-:W-:Y:S02]  /*0bd0*/  IADD3 R11, P1, PT, R16, UR12, RZ ;  /* 0x0000000c100b7c10 */ /* 0x000fe4000ff3e0ff */
[----:B------:R-:W-:Y:S02]  /*0be0*/  ISETP.NE.AND P0, PT, R8, 0x2, PT ;  /* 0x000000020800780c */ /* 0x000fe40003f05270 */
[----:B------:R-:W-:-:S11]  /*0bf0*/  IADD3.X R12, PT, PT, RZ, RZ, RZ, P1, !PT ;  /* 0x000000ffff0c7210 */ /* 0x000fd60000ffe4ff */
[----:B------:R-:W2:Y:S01]  /*0c00*/  @P0 LDG.E R13, desc[UR10][R2.64+0x8] ;  /* 0x0000080a020d0981 */ /* 0x000ea2000c1e1900 */
[----:B0-----:R-:W-:-:S04]  /*0c10*/  LEA R4, P1, R11, R4, 0x2 ;  /* 0x000000040b047211 */ /* 0x001fc800078210ff */
[----:B------:R-:W-:Y:S02]  /*0c20*/  LEA.HI.X R5, R11, R5, R12, 0x2, P1 ;  /* 0x000000050b057211 */ /* 0x000fe400008f140c */
[----:B------:R-:W3:Y:S04]  /*0c30*/  LDG.E R11, desc[UR10][R2.64+0x4] ;  /* 0x0000040a020b7981 */ /* 0x000ee8000c1e1900 */
[----:B------:R-:W3:Y:S04]  /*0c40*/  LDG.E R12, desc[UR10][R4.64+0x4] ;  /* 0x0000040a040c7981 */ /* 0x000ee8000c1e1900 */
[----:B------:R-:W2:Y:S01]  /*0c50*/  @P0 LDG.E R15, desc[UR10][R4.64+0x8] ;  /* 0x0000080a040f0981 */ /* 0x000ea2000c1e1900 */
[----:B---3--:R-:W-:-:S04]  /*0c60*/  IMAD R14, R11, R12, R14 ;  /* 0x0000000c0b0e7224 */ /* 0x008fc800078e020e */
[----:B--2---:R-:W-:-:S07]  /*0c70*/  @P0 IMAD R14, R13, R15, R14 ;  /* 0x0000000f0d0e0224 */ /* 0x004fce00078e020e */
.L_x_3:
[----:B------:R-:W-:Y:S05]  /*0c80*/  BRA.U UP0, `(.L_x_6) ;  /* 0xfffffff5004c7547 */ /* 0x000fea000b83ffff */
.L_x_0:
[----:B------:R-:W1:Y:S01]  /*0c90*/  LDC.64 R2, c[0x0][0x390] ;  /* 0x0000e400ff027b82 */ /* 0x000e620000000a00 */
[----:B------:R-:W-:-:S05]  /*0ca0*/  IMAD R0, R9, R0, R0 ;  /* 0x0000000009007224 */ /* 0x000fca00078e0200 */
[----:B------:R-:W-:-:S05]  /*0cb0*/  IADD3 R7, PT, PT, R7, R0, RZ ;  /* 0x0000000007077210 */ /* 0x000fca0007ffe0ff */
[----:B-1----:R-:W-:-:S05]  /*0cc0*/  IMAD.WIDE R2, R7, 0x4, R2 ;  /* 0x0000000407027825 */ /* 0x002fca00078e0202 */
[----:B0-----:R-:W-:Y:S01]  /*0cd0*/  STG.E desc[UR10][R2.64], R14 ;  /* 0x0000000e02007986 */ /* 0x001fe2000c10190a */
[----:B------:R-:W-:Y:S05]  /*0ce0*/  EXIT ;  /* 0x000000000000794d */ /* 0x000fea0003800000 */
.L_x_7:
[----:B------:R-:W-:-:S00]  /*0cf0*/  BRA `(.L_x_7) ;  /* 0xfffffffc00fc7947 */ /* 0x000fc0000383ffff */
[----:B------:R-:W-:-:S00]  /*0d00*/  NOP ;  /* 0x0000000000007918 */ /* 0x000fc00000000000 */
[----:B------:R-:W-:-:S00]  /*0d10*/  NOP ;  /* 0x0000000000007918 */ /* 0x000fc00000000000 */
[----:B------:R-:W-:-:S00]  /*0d20*/  NOP ;  /* 0x0000000000007918 */ /* 0x000fc00000000000 */
[----:B------:R-:W-:-:S00]  /*0d30*/  NOP ;  /* 0x0000000000007918 */ /* 0x000fc00000000000 */
[----:B------:R-:W-:-:S00]  /*0d40*/  NOP ;  /* 0x0000000000007918 */ /* 0x000fc00000000000 */
[----:B------:R-:W-:-:S00]  /*0d50*/  NOP ;  /* 0x0000000000007918 */ /* 0x000fc00000000000 */
[----:B------:R-:W-:-:S00]  /*0d60*/  NOP ;  /* 0x0000000000007918 */ /* 0x000fc00000000000 */
[----:B------:R-:W-:-:S00]  /*0d70*/  NOP ;  /* 0x0000000000007918 */ /* 0x000fc00000000000 */
.L_x_8:


//--------------------- .nv.shared.reserved.0     --------------------------
	.section	.nv.shared.reserved.0,"aw",@nobits
	.weak		__nv_reservedSMEM_offset_0_alias
	.size		__nv_reservedSMEM_offset_0_alias, 0, 64
	.other		__nv_reservedSMEM_offset_0_alias,@"STO_CUDA_RESERVED_SHARED STV_DEFAULT"
__nv_reservedSMEM_offset_0_alias:
	.zero		0
	.zero		64


//--------------------- .nv.constant0._Z14convolutionGPUPjS_S_ii --------------------------
	.section	.nv.constant0._Z14convolutionGPUPjS_S_ii,"a",@progbits
	.sectionflags	@""
	.align	4
.nv.constant0._Z14convolutionGPUPjS_S_ii:
	.zero		928


//--------------------- SYMBOLS --------------------------

	.type		.nv.reservedSmem.offset0,@object
	.size		.nv.reservedSmem.offset0,0x4
